//
// Generated by NVIDIA NVVM Compiler
//
// Compiler Build ID: CL-36424714
// Cuda compilation tools, release 13.0, V13.0.88
// Based on NVVM 20.0.0
//

.version 9.0
.target sm_100
.address_size 64

	// .globl	_Z14sumArraysOnGPUPiS_S_i

.visible .entry _Z14sumArraysOnGPUPiS_S_i(
	.param .u64 .ptr .align 1 _Z14sumArraysOnGPUPiS_S_i_param_0,
	.param .u64 .ptr .align 1 _Z14sumArraysOnGPUPiS_S_i_param_1,
	.param .u64 .ptr .align 1 _Z14sumArraysOnGPUPiS_S_i_param_2,
	.param .u32 _Z14sumArraysOnGPUPiS_S_i_param_3
)
{
	.reg .pred 	%p<2>;
	.reg .b32 	%r<9>;
	.reg .b64 	%rd<11>;

	ld.param.u64 	%rd1, [_Z14sumArraysOnGPUPiS_S_i_param_0];
	ld.param.u64 	%rd2, [_Z14sumArraysOnGPUPiS_S_i_param_1];
	ld.param.u64 	%rd3, [_Z14sumArraysOnGPUPiS_S_i_param_2];
	ld.param.u32 	%r2, [_Z14sumArraysOnGPUPiS_S_i_param_3];
	mov.u32 	%r3, %tid.x;
	mov.u32 	%r4, %ctaid.x;
	mov.u32 	%r5, %ntid.x;
	mad.lo.s32 	%r1, %r4, %r5, %r3;
	setp.ge.s32 	%p1, %r1, %r2;
	@%p1 bra 	$L__BB0_2;
	cvta.to.global.u64 	%rd4, %rd1;
	cvta.to.global.u64 	%rd5, %rd2;
	cvta.to.global.u64 	%rd6, %rd3;
	mul.wide.s32 	%rd7, %r1, 4;
	add.s64 	%rd8, %rd4, %rd7;
	ld.global.u32 	%r6, [%rd8];
	add.s64 	%rd9, %rd5, %rd7;
	ld.global.u32 	%r7, [%rd9];
	add.s32 	%r8, %r7, %r6;
	add.s64 	%rd10, %rd6, %rd7;
	st.global.u32 	[%rd10], %r8;
$L__BB0_2:
	ret;

}


// ===== COMPILED SASS (sm_100) =====

	.target	sm_100

	.elftype	@"ET_EXEC"


//--------------------- .note.nv.tkinfo           --------------------------
	.section	.note.nv.tkinfo,"",@"SHT_NOTE"
	.sectionflags	@"SHF_NOTE_NV_TKINFO"
	.tkinfo
        /*0018*/ 	.word	0x00000002
        /*0030*/ 	.string	""
        /*0030*/ 	.string	"ptxas"
        /*0030*/ 	.string	"Cuda compilation tools, release 13.0, V13.0.88"
        /*0030*/ 	.string	"Build cuda_13.0.r13.0/compiler.36424714_0"
        /*0030*/ 	.string	"-arch sm_100 -m 64 "



//--------------------- .note.nv.cuinfo           --------------------------
	.section	.note.nv.cuinfo,"",@"SHT_NOTE"
	.sectionflags	@"SHF_NOTE_NV_CUINFO"
        /*0018*/ 	.short	0x0002
        /*001a*/ 	.short	0x0064
        /*001c*/ 	.short	0x0082
	.zero		2


//--------------------- .nv.info                  --------------------------
	.section	.nv.info,"",@"SHT_CUDA_INFO"
	.align	4


	//----- nvinfo : EIATTR_REGCOUNT
	.align		4
        /*0000*/ 	.byte	0x04, 0x2f
        /*0002*/ 	.short	(.L_1 - .L_0)
	.align		4
.L_0:
        /*0004*/ 	.word	index@(_Z14sumArraysOnGPUPiS_S_i)
        /*0008*/ 	.word	0x0000000c


	//----- nvinfo : EIATTR_FRAME_SIZE
	.align		4
.L_1:
        /*000c*/ 	.byte	0x04, 0x11
        /*000e*/ 	.short	(.L_3 - .L_2)
	.align		4
.L_2:
        /*0010*/ 	.word	index@(_Z14sumArraysOnGPUPiS_S_i)
        /*0014*/ 	.word	0x00000000


	//----- nvinfo : EIATTR_MIN_STACK_SIZE
	.align		4
.L_3:
        /*0018*/ 	.byte	0x04, 0x12
        /*001a*/ 	.short	(.L_5 - .L_4)
	.align		4
.L_4:
        /*001c*/ 	.word	index@(_Z14sumArraysOnGPUPiS_S_i)
        /*0020*/ 	.word	0x00000000
.L_5:


//--------------------- .nv.compat                --------------------------
	.section	.nv.compat,"",@"SHT_CUDA_COMPAT_INFO"
	.align	4
        /*0000*/ 	.byte	0x02, 0x09, 0x00, 0x00, 0x02, 0x02, 0x01, 0x00, 0x02, 0x05, 0x05, 0x00, 0x03, 0x07, 0x01, 0x01
        /*0010*/ 	.byte	0x02, 0x03, 0x00, 0x00, 0x02, 0x06, 0x01, 0x00, 0x04, 0x0b, 0x08, 0x00, 0x09, 0x00, 0x00, 0x00
        /*0020*/ 	.byte	0x00, 0x00, 0x00, 0x00


//--------------------- .nv.info._Z14sumArraysOnGPUPiS_S_i --------------------------
	.section	.nv.info._Z14sumArraysOnGPUPiS_S_i,"",@"SHT_CUDA_INFO"
	.sectionflags	@""
	.align	4


	//----- nvinfo : EIATTR_CUDA_API_VERSION
	.align		4
        /*0000*/ 	.byte	0x04, 0x37
        /*0002*/ 	.short	(.L_7 - .L_6)
.L_6:
        /*0004*/ 	.word	0x00000082


	//----- nvinfo : EIATTR_KPARAM_INFO
	.align		4
.L_7:
        /*0008*/ 	.byte	0x04, 0x17
        /*000a*/ 	.short	(.L_9 - .L_8)
.L_8:
        /*000c*/ 	.word	0x00000000
        /*0010*/ 	.short	0x0003
        /*0012*/ 	.short	0x0018
        /*0014*/ 	.byte	0x00, 0xf0, 0x11, 0x00


	//----- nvinfo : EIATTR_KPARAM_INFO
	.align		4
.L_9:
        /*0018*/ 	.byte	0x04, 0x17
        /*001a*/ 	.short	(.L_11 - .L_10)
.L_10:
        /*001c*/ 	.word	0x00000000
        /*0020*/ 	.short	0x0002
        /*0022*/ 	.short	0x0010
        /*0024*/ 	.byte	0x00, 0xf5, 0x21, 0x00


	//----- nvinfo : EIATTR_KPARAM_INFO
	.align		4
.L_11:
        /*0028*/ 	.byte	0x04, 0x17
        /*002a*/ 	.short	(.L_13 - .L_12)
.L_12:
        /*002c*/ 	.word	0x00000000
        /*0030*/ 	.short	0x0001
        /*0032*/ 	.short	0x0008
        /*0034*/ 	.byte	0x00, 0xf5, 0x21, 0x00


	//----- nvinfo : EIATTR_KPARAM_INFO
	.align		4
.L_13:
        /*0038*/ 	.byte	0x04, 0x17
        /*003a*/ 	.short	(.L_15 - .L_14)
.L_14:
        /*003c*/ 	.word	0x00000000
        /*0040*/ 	.short	0x0000
        /*0042*/ 	.short	0x0000
        /*0044*/ 	.byte	0x00, 0xf5, 0x21, 0x00


	//----- nvinfo : EIATTR_SPARSE_MMA_MASK
	.align		4
.L_15:
        /*0048*/ 	.byte	0x03, 0x50
        /*004a*/ 	.short	0x0000


	//----- nvinfo : EIATTR_MAXREG_COUNT
	.align		4
        /*004c*/ 	.byte	0x03, 0x1b
        /*004e*/ 	.short	0x00ff


	//----- nvinfo : EIATTR_MERCURY_ISA_VERSION
	.align		4
        /*0050*/ 	.byte	0x03, 0x5f
        /*0052*/ 	.short	0x0101


	//----- nvinfo : EIATTR_VRC_CTA_INIT_COUNT
	.align		4
        /*0054*/ 	.byte	0x02, 0x4a
	.zero		1
	.zero		1


	//----- nvinfo : EIATTR_EXIT_INSTR_OFFSETS
	.align		4
        /*0058*/ 	.byte	0x04, 0x1c
        /*005a*/ 	.short	(.L_17 - .L_16)


	//   ....[0]....
.L_16:
        /*005c*/ 	.word	0x00000070


	//   ....[1]....
        /*0060*/ 	.word	0x00000130


	//----- nvinfo : EIATTR_CBANK_PARAM_SIZE
	.align		4
.L_17:
        /*0064*/ 	.byte	0x03, 0x19
        /*0066*/ 	.short	0x001c


	//----- nvinfo : EIATTR_PARAM_CBANK
	.align		4
        /*0068*/ 	.byte	0x04, 0x0a
        /*006a*/ 	.short	(.L_19 - .L_18)
	.align		4
.L_18:
        /*006c*/ 	.word	index@(.nv.constant0._Z14sumArraysOnGPUPiS_S_i)
        /*0070*/ 	.short	0x0380
        /*0072*/ 	.short	0x001c


	//----- nvinfo : EIATTR_SW_WAR
	.align		4
.L_19:
        /*0074*/ 	.byte	0x04, 0x36
        /*0076*/ 	.short	(.L_21 - .L_20)
.L_20:
        /*0078*/ 	.word	0x00000008
.L_21:


//--------------------- .nv.callgraph             --------------------------
	.section	.nv.callgraph,"",@"SHT_CUDA_CALLGRAPH"
	.align	4
	.sectionentsize	8
	.align		4
        /*0000*/ 	.word	0x00000000
	.align		4
        /*0004*/ 	.word	0xffffffff
	.align		4
        /*0008*/ 	.word	0x00000000
	.align		4
        /*000c*/ 	.word	0xfffffffe
	.align		4
        /*0010*/ 	.word	0x00000000
	.align		4
        /*0014*/ 	.word	0xfffffffd
	.align		4
        /*0018*/ 	.word	0x00000000
	.align		4
        /*001c*/ 	.word	0xfffffffc


//--------------------- .text._Z14sumArraysOnGPUPiS_S_i --------------------------
	.section	.text._Z14sumArraysOnGPUPiS_S_i,"ax",@progbits
	.align	128
        .global         _Z14sumArraysOnGPUPiS_S_i
        .type           _Z14sumArraysOnGPUPiS_S_i,@function
        .size           _Z14sumArraysOnGPUPiS_S_i,(.L_x_1 - _Z14sumArraysOnGPUPiS_S_i)
        .other          _Z14sumArraysOnGPUPiS_S_i,@"STO_CUDA_ENTRY STV_DEFAULT"
_Z14sumArraysOnGPUPiS_S_i:
.text._Z14sumArraysOnGPUPiS_S_i:
[----:B------:R-:W-:Y:S01]  /*0000*/  LDC R1, c[0x0][0x37c] ;  /* 0x0000df00ff017b82 */ /* 0x000fe20000000800 */
[----:B------:R-:W0:Y:S07]  /*0010*/  S2R R9, SR_TID.X ;  /* 0x0000000000097919 */ /* 0x000e2e0000002100 */
[----:B------:R-:W0:Y:S01]  /*0020*/  S2UR UR4, SR_CTAID.X ;  /* 0x00000000000479c3 */ /* 0x000e220000002500 */
[----:B------:R-:W1:Y:S07]  /*0030*/  LDCU UR5, c[0x0][0x398] ;  /* 0x00007300ff0577ac */ /* 0x000e6e0008000800 */
[----:B------:R-:W0:Y:S02]  /*0040*/  LDC R0, c[0x0][0x360] ;  /* 0x0000d800ff007b82 */ /* 0x000e240000000800 */
[----:B0-----:R-:W-:-:S05]  /*0050*/  IMAD R9, R0, UR4, R9 ;  /* 0x0000000400097c24 */ /* 0x001fca000f8e0209 */
[----:B-1----:R-:W-:-:S13]  /*0060*/  ISETP.GE.AND P0, PT, R9, UR5, PT ;  /* 0x0000000509007c0c */ /* 0x002fda000bf06270 */
[----:B------:R-:W-:Y:S05]  /*0070*/  @P0 EXIT ;  /* 0x000000000000094d */ /* 0x000fea0003800000 */
[----:B------:R-:W0:Y:S01]  /*0080*/  LDC.64 R2, c[0x0][0x380] ;  /* 0x0000e000ff027b82 */ /* 0x000e220000000a00 */
[----:B------:R-:W1:Y:S07]  /*0090*/  LDCU.64 UR4, c[0x0][0x358] ;  /* 0x00006b00ff0477ac */ /* 0x000e6e0008000a00 */
[----:B------:R-:W2:Y:S08]  /*00a0*/  LDC.64 R4, c[0x0][0x388] ;  /* 0x0000e200ff047b82 */ /* 0x000eb00000000a00 */
[----:B------:R-:W3:Y:S01]  /*00b0*/  LDC.64 R6, c[0x0][0x390] ;  /* 0x0000e400ff067b82 */ /* 0x000ee20000000a00 */
[----:B0-----:R-:W-:-:S06]  /*00c0*/  IMAD.WIDE R2, R9, 0x4, R2 ;  /* 0x0000000409027825 */ /* 0x001fcc00078e0202 */
[----:B-1----:R-:W4:Y:S01]  /*00d0*/  LDG.E R2, desc[UR4][R2.64] ;  /* 0x0000000402027981 */ /* 0x002f22000c1e1900 */
[----:B--2---:R-:W-:-:S06]  /*00e0*/  IMAD.WIDE R4, R9, 0x4, R4 ;  /* 0x0000000409047825 */ /* 0x004fcc00078e0204 */
[----:B------:R-:W4:Y:S01]  /*00f0*/  LDG.E R5, desc[UR4][R4.64] ;  /* 0x0000000404057981 */ /* 0x000f22000c1e1900 */
[----:B---3--:R-:W-:Y:S01]  /*0100*/  IMAD.WIDE R6, R9, 0x4, R6 ;  /* 0x0000000409067825 */ /* 0x008fe200078e0206 */
[----:B----4-:R-:W-:-:S05]  /*0110*/  IADD3 R9, PT, PT, R2, R5, RZ ;  /* 0x0000000502097210 */ /* 0x010fca0007ffe0ff */
[----:B------:R-:W-:Y:S01]  /*0120*/  STG.E desc[UR4][R6.64], R9 ;  /* 0x0000000906007986 */ /* 0x000fe2000c101904 */
[----:B------:R-:W-:Y:S05]  /*0130*/  EXIT ;  /* 0x000000000000794d */ /* 0x000fea0003800000 */
.L_x_0:
[----:B------:R-:W-:-:S00]  /*0140*/  BRA `(.L_x_0) ;  /* 0xfffffffc00fc7947 */ /* 0x000fc0000383ffff */
[----:B------:R-:W-:-:S00]  /*0150*/  NOP ;  /* 0x0000000000007918 */ /* 0x000fc00000000000 */
        /* <DEDUP_REMOVED lines=10> */
.L_x_1:


//--------------------- .nv.shared.reserved.0     --------------------------
	.section	.nv.shared.reserved.0,"aw",@nobits
	.weak		__nv_reservedSMEM_offset_0_alias
	.size		__nv_reservedSMEM_offset_0_alias, 0, 64
	.other		__nv_reservedSMEM_offset_0_alias,@"STO_CUDA_RESERVED_SHARED STV_DEFAULT"
__nv_reservedSMEM_offset_0_alias:
	.zero		0
	.zero		64


//--------------------- .nv.constant0._Z14sumArraysOnGPUPiS_S_i --------------------------
	.section	.nv.constant0._Z14sumArraysOnGPUPiS_S_i,"a",@progbits
	.sectionflags	@""
	.align	4
.nv.constant0._Z14sumArraysOnGPUPiS_S_i:
	.zero		924


//--------------------- SYMBOLS --------------------------

	.type		.nv.reservedSmem.offset0,@object
	.size		.nv.reservedSmem.offset0,0x4
